	.headerflags	@"EF_CUDA_TEXMODE_UNIFIED EF_CUDA_64BIT_ADDRESS EF_CUDA_ACCELERATORS EF_CUDA_SM90 EF_CUDA_VIRTUAL_SM(EF_CUDA_SM90)"
	.elftype	@"ET_EXEC"


//--------------------- .nv.info                  --------------------------
	.section	.nv.info,"",@"SHT_CUDA_INFO"
	.align	4


	//----- nvinfo : EIATTR_REGCOUNT
	.align		4
        /*0000*/ 	.byte	0x04, 0x2f
        /*0002*/ 	.short	(.L_1 - .L_0)
	.align		4
.L_0:
        /*0004*/ 	.word	index@(triton_poi_fused_convolution_10)
        /*0008*/ 	.word	0x0000000a


	//----- nvinfo : EIATTR_MIN_STACK_SIZE
	.align		4
.L_1:
        /*000c*/ 	.byte	0x04, 0x12
        /*000e*/ 	.short	(.L_3 - .L_2)
	.align		4
.L_2:
        /*0010*/ 	.word	index@(triton_poi_fused_convolution_10)
        /*0014*/ 	.word	0x00000000


	//----- nvinfo : EIATTR_FRAME_SIZE
	.align		4
.L_3:
        /*0018*/ 	.byte	0x04, 0x11
        /*001a*/ 	.short	(.L_5 - .L_4)
	.align		4
.L_4:
        /*001c*/ 	.word	index@(triton_poi_fused_convolution_10)
        /*0020*/ 	.word	0x00000000


	//----- nvinfo : EIATTR_MIN_STACK_SIZE
	.align		4
.L_5:
        /*0024*/ 	.byte	0x04, 0x12
        /*0026*/ 	.short	(.L_7 - .L_6)
	.align		4
.L_6:
        /*0028*/ 	.word	index@(triton_poi_fused_convolution_10)
        /*002c*/ 	.word	0x00000000
.L_7:


//--------------------- .nv.info.triton_poi_fused_convolution_10 --------------------------
	.section	.nv.info.triton_poi_fused_convolution_10,"",@"SHT_CUDA_INFO"
	.sectionflags	@""
	.align	4


	//----- nvinfo : EIATTR_CUDA_API_VERSION
	.align		4
        /*0000*/ 	.byte	0x04, 0x37
        /*0002*/ 	.short	(.L_9 - .L_8)
.L_8:
        /*0004*/ 	.word	0x0000007c


	//----- nvinfo : EIATTR_KPARAM_INFO
	.align		4
.L_9:
        /*0008*/ 	.byte	0x04, 0x17
        /*000a*/ 	.short	(.L_11 - .L_10)
.L_10:
        /*000c*/ 	.word	0x00000000
        /*0010*/ 	.short	0x0002
        /*0012*/ 	.short	0x0010
        /*0014*/ 	.byte	0x00, 0xf0, 0x11, 0x00


	//----- nvinfo : EIATTR_KPARAM_INFO
	.align		4
.L_11:
        /*0018*/ 	.byte	0x04, 0x17
        /*001a*/ 	.short	(.L_13 - .L_12)
.L_12:
        /*001c*/ 	.word	0x00000000
        /*0020*/ 	.short	0x0001
        /*0022*/ 	.short	0x0008
        /*0024*/ 	.byte	0x00, 0xf4, 0x21, 0x00


	//----- nvinfo : EIATTR_KPARAM_INFO
	.align		4
.L_13:
        /*0028*/ 	.byte	0x04, 0x17
        /*002a*/ 	.short	(.L_15 - .L_14)
.L_14:
        /*002c*/ 	.word	0x00000000
        /*0030*/ 	.short	0x0000
        /*0032*/ 	.short	0x0000
        /*0034*/ 	.byte	0x00, 0xf4, 0x21, 0x00


	//----- nvinfo : EIATTR_SPARSE_MMA_MASK
	.align		4
.L_15:
        /*0038*/ 	.byte	0x03, 0x50
        /*003a*/ 	.short	0x0000


	//----- nvinfo : EIATTR_MAXREG_COUNT
	.align		4
        /*003c*/ 	.byte	0x03, 0x1b
        /*003e*/ 	.short	0x00ff


	//----- nvinfo : EIATTR_EXIT_INSTR_OFFSETS
	.align		4
        /*0040*/ 	.byte	0x04, 0x1c
        /*0042*/ 	.short	(.L_17 - .L_16)


	//   ....[0]....
.L_16:
        /*0044*/ 	.word	0x00000100


	//   ....[1]....
        /*0048*/ 	.word	0x00000120


	//----- nvinfo : EIATTR_REQNTID
	.align		4
.L_17:
        /*004c*/ 	.byte	0x04, 0x10
        /*004e*/ 	.short	(.L_19 - .L_18)
.L_18:
        /*0050*/ 	.word	0x00000020
        /*0054*/ 	.word	0x00000001
        /*0058*/ 	.word	0x00000001


	//----- nvinfo : EIATTR_CBANK_PARAM_SIZE
	.align		4
.L_19:
        /*005c*/ 	.byte	0x03, 0x19
        /*005e*/ 	.short	0x0014


	//----- nvinfo : EIATTR_PARAM_CBANK
	.align		4
        /*0060*/ 	.byte	0x04, 0x0a
        /*0062*/ 	.short	(.L_21 - .L_20)
	.align		4
.L_20:
        /*0064*/ 	.word	index@(.nv.constant0.triton_poi_fused_convolution_10)
        /*0068*/ 	.short	0x0210
        /*006a*/ 	.short	0x0014


	//----- nvinfo : EIATTR_SW_WAR
	.align		4
.L_21:
        /*006c*/ 	.byte	0x04, 0x36
        /*006e*/ 	.short	(.L_23 - .L_22)
.L_22:
        /*0070*/ 	.word	0x00000008
.L_23:


//--------------------- .nv.callgraph             --------------------------
	.section	.nv.callgraph,"",@"SHT_CUDA_CALLGRAPH"
	.align	4
	.sectionentsize	8
	.align		4
        /*0000*/ 	.word	0x00000000
	.align		4
        /*0004*/ 	.word	0xffffffff
	.align		4
        /*0008*/ 	.word	0x00000000
	.align		4
        /*000c*/ 	.word	0xfffffffe
	.align		4
        /*0010*/ 	.word	0x00000000
	.align		4
        /*0014*/ 	.word	0xfffffffd
	.align		4
        /*0018*/ 	.word	0x00000000
	.align		4
        /*001c*/ 	.word	0xfffffffc


//--------------------- .text.triton_poi_fused_convolution_10 --------------------------
	.section	.text.triton_poi_fused_convolution_10,"ax",@progbits
	.align	128
        .global         triton_poi_fused_convolution_10
        .type           triton_poi_fused_convolution_10,@function
        .size           triton_poi_fused_convolution_10,(.L_x_1 - triton_poi_fused_convolution_10)
        .other          triton_poi_fused_convolution_10,@"STO_CUDA_ENTRY STV_DEFAULT"
triton_poi_fused_convolution_10:
.text.triton_poi_fused_convolution_10:
[----:B------:R-:W0:Y:S02]  /*0000*/  LDC R1, c[0x0][0x28] ;  /* 0x00000a00ff017b82 */ /* 0x000e240000000800 */
[----:B------:R-:W1:Y:S01]  /*0010*/  S2R R6, SR_TID.X ;  /* 0x0000000000067919 */ /* 0x000e620000002100 */
[----:B------:R-:W2:Y:S01]  /*0020*/  LDC.64 R2, c[0x0][0x210] ;  /* 0x00008400ff027b82 */ /* 0x000ea20000000a00 */
[----:B------:R-:W-:Y:S01]  /*0030*/  ULDC.64 UR4, c[0x0][0x208] ;  /* 0x0000820000047ab9 */ /* 0x000fe20000000a00 */
[----:B------:R-:W3:Y:S06]  /*0040*/  S2R R7, SR_CTAID.X ;  /* 0x0000000000077919 */ /* 0x000eec0000002500 */
[----:B------:R-:W4:Y:S01]  /*0050*/  LDC.64 R4, c[0x0][0x218] ;  /* 0x00008600ff047b82 */ /* 0x000f220000000a00 */
[----:B-1----:R-:W-:Y:S01]  /*0060*/  LOP3.LUT R0, R6, 0xf, RZ, 0xc0, !PT ;  /* 0x0000000f06007812 */ /* 0x002fe200078ec0ff */
[----:B----4-:R-:W4:Y:S04]  /*0070*/  LDG.E R5, desc[UR4][R4.64] ;  /* 0x0000000404057981 */ /* 0x010f28000c1e1900 */
[----:B---3--:R-:W-:-:S02]  /*0080*/  IMAD R7, R7, 0x10, R0 ;  /* 0x0000001007077824 */ /* 0x008fc400078e0200 */
[----:B------:R-:W-:Y:S02]  /*0090*/  IMAD.MOV.U32 R0, RZ, RZ, RZ ;  /* 0x000000ffff007224 */ /* 0x000fe400078e00ff */
[C---:B--2---:R-:W-:Y:S01]  /*00a0*/  IMAD.WIDE R2, R7.reuse, 0x4, R2 ;  /* 0x0000000407027825 */ /* 0x044fe200078e0202 */
[----:B------:R-:W-:-:S13]  /*00b0*/  ISETP.GE.AND P0, PT, R7, 0x10, PT ;  /* 0x000000100700780c */ /* 0x000fda0003f06270 */
[----:B------:R-:W4:Y:S01]  /*00c0*/  @!P0 LDG.E R0, desc[UR4][R2.64] ;  /* 0x0000000402008981 */ /* 0x000f22000c1e1900 */
[----:B------:R-:W-:-:S04]  /*00d0*/  LOP3.LUT P0, RZ, R6, 0x10, RZ, 0xc0, !PT ;  /* 0x0000001006ff7812 */ /* 0x000fc8000780c0ff */
[----:B------:R-:W-:Y:S01]  /*00e0*/  ISETP.LT.AND P0, PT, R7, 0x10, !P0 ;  /* 0x000000100700780c */ /* 0x000fe20004701270 */
[----:B----4-:R-:W-:-:S12]  /*00f0*/  FADD R7, R5, R0 ;  /* 0x0000000005077221 */ /* 0x010fd80000000000 */
[----:B------:R-:W-:Y:S05]  /*0100*/  @!P0 EXIT ;  /* 0x000000000000894d */ /* 0x000fea0003800000 */
[----:B------:R-:W-:Y:S01]  /*0110*/  STG.E desc[UR4][R2.64], R7 ;  /* 0x0000000702007986 */ /* 0x000fe2000c101904 */
[----:B------:R-:W-:Y:S05]  /*0120*/  EXIT ;  /* 0x000000000000794d */ /* 0x000fea0003800000 */
.L_x_0:
[----:B------:R-:W-:-:S00]  /*0130*/  BRA `(.L_x_0) ;  /* 0xfffffffc00fc7947 */ /* 0x000fc0000383ffff */
[----:B------:R-:W-:-:S00]  /*0140*/  NOP ;  /* 0x0000000000007918 */ /* 0x000fc00000000000 */
        /* <DEDUP_REMOVED lines=11> */
.L_x_1:


//--------------------- .nv.constant0.triton_poi_fused_convolution_10 --------------------------
	.section	.nv.constant0.triton_poi_fused_convolution_10,"a",@progbits
	.sectionflags	@""
	.align	4
.nv.constant0.triton_poi_fused_convolution_10:
	.zero		548
